	.headerflags	@"EF_CUDA_TEXMODE_UNIFIED EF_CUDA_64BIT_ADDRESS EF_CUDA_ACCELERATORS EF_CUDA_SM90 EF_CUDA_VIRTUAL_SM(EF_CUDA_SM90)"
	.elftype	@"ET_EXEC"


//--------------------- .nv.info                  --------------------------
	.section	.nv.info,"",@"SHT_CUDA_INFO"
	.align	4


	//----- nvinfo : EIATTR_REGCOUNT
	.align		4
        /*0000*/ 	.byte	0x04, 0x2f
        /*0002*/ 	.short	(.L_1 - .L_0)
	.align		4
.L_0:
        /*0004*/ 	.word	index@(triton_poi_fused_cat_19)
        /*0008*/ 	.word	0x00000017


	//----- nvinfo : EIATTR_MIN_STACK_SIZE
	.align		4
.L_1:
        /*000c*/ 	.byte	0x04, 0x12
        /*000e*/ 	.short	(.L_3 - .L_2)
	.align		4
.L_2:
        /*0010*/ 	.word	index@(triton_poi_fused_cat_19)
        /*0014*/ 	.word	0x00000000


	//----- nvinfo : EIATTR_FRAME_SIZE
	.align		4
.L_3:
        /*0018*/ 	.byte	0x04, 0x11
        /*001a*/ 	.short	(.L_5 - .L_4)
	.align		4
.L_4:
        /*001c*/ 	.word	index@(triton_poi_fused_cat_19)
        /*0020*/ 	.word	0x00000000


	//----- nvinfo : EIATTR_MIN_STACK_SIZE
	.align		4
.L_5:
        /*0024*/ 	.byte	0x04, 0x12
        /*0026*/ 	.short	(.L_7 - .L_6)
	.align		4
.L_6:
        /*0028*/ 	.word	index@(triton_poi_fused_cat_19)
        /*002c*/ 	.word	0x00000000
.L_7:


//--------------------- .nv.info.triton_poi_fused_cat_19 --------------------------
	.section	.nv.info.triton_poi_fused_cat_19,"",@"SHT_CUDA_INFO"
	.sectionflags	@""
	.align	4


	//----- nvinfo : EIATTR_CUDA_API_VERSION
	.align		4
        /*0000*/ 	.byte	0x04, 0x37
        /*0002*/ 	.short	(.L_9 - .L_8)
.L_8:
        /*0004*/ 	.word	0x0000007c


	//----- nvinfo : EIATTR_KPARAM_INFO
	.align		4
.L_9:
        /*0008*/ 	.byte	0x04, 0x17
        /*000a*/ 	.short	(.L_11 - .L_10)
.L_10:
        /*000c*/ 	.word	0x00000000
        /*0010*/ 	.short	0x0009
        /*0012*/ 	.short	0x0048
        /*0014*/ 	.byte	0x00, 0xf0, 0x11, 0x00


	//----- nvinfo : EIATTR_KPARAM_INFO
	.align		4
.L_11:
        /*0018*/ 	.byte	0x04, 0x17
        /*001a*/ 	.short	(.L_13 - .L_12)
.L_12:
        /*001c*/ 	.word	0x00000000
        /*0020*/ 	.short	0x0008
        /*0022*/ 	.short	0x0040
        /*0024*/ 	.byte	0x00, 0xf4, 0x21, 0x00


	//----- nvinfo : EIATTR_KPARAM_INFO
	.align		4
.L_13:
        /*0028*/ 	.byte	0x04, 0x17
        /*002a*/ 	.short	(.L_15 - .L_14)
.L_14:
        /*002c*/ 	.word	0x00000000
        /*0030*/ 	.short	0x0007
        /*0032*/ 	.short	0x0038
        /*0034*/ 	.byte	0x00, 0xf4, 0x21, 0x00


	//----- nvinfo : EIATTR_KPARAM_INFO
	.align		4
.L_15:
        /*0038*/ 	.byte	0x04, 0x17
        /*003a*/ 	.short	(.L_17 - .L_16)
.L_16:
        /*003c*/ 	.word	0x00000000
        /*0040*/ 	.short	0x0006
        /*0042*/ 	.short	0x0030
        /*0044*/ 	.byte	0x00, 0xf4, 0x21, 0x00


	//----- nvinfo : EIATTR_KPARAM_INFO
	.align		4
.L_17:
        /*0048*/ 	.byte	0x04, 0x17
        /*004a*/ 	.short	(.L_19 - .L_18)
.L_18:
        /*004c*/ 	.word	0x00000000
        /*0050*/ 	.short	0x0005
        /*0052*/ 	.short	0x0028
        /*0054*/ 	.byte	0x00, 0xf4, 0x21, 0x00


	//----- nvinfo : EIATTR_KPARAM_INFO
	.align		4
.L_19:
        /*0058*/ 	.byte	0x04, 0x17
        /*005a*/ 	.short	(.L_21 - .L_20)
.L_20:
        /*005c*/ 	.word	0x00000000
        /*0060*/ 	.short	0x0004
        /*0062*/ 	.short	0x0020
        /*0064*/ 	.byte	0x00, 0xf4, 0x21, 0x00


	//----- nvinfo : EIATTR_KPARAM_INFO
	.align		4
.L_21:
        /*0068*/ 	.byte	0x04, 0x17
        /*006a*/ 	.short	(.L_23 - .L_22)
.L_22:
        /*006c*/ 	.word	0x00000000
        /*0070*/ 	.short	0x0003
        /*0072*/ 	.short	0x0018
        /*0074*/ 	.byte	0x00, 0xf4, 0x21, 0x00


	//----- nvinfo : EIATTR_KPARAM_INFO
	.align		4
.L_23:
        /*0078*/ 	.byte	0x04, 0x17
        /*007a*/ 	.short	(.L_25 - .L_24)
.L_24:
        /*007c*/ 	.word	0x00000000
        /*0080*/ 	.short	0x0002
        /*0082*/ 	.short	0x0010
        /*0084*/ 	.byte	0x00, 0xf4, 0x21, 0x00


	//----- nvinfo : EIATTR_KPARAM_INFO
	.align		4
.L_25:
        /*0088*/ 	.byte	0x04, 0x17
        /*008a*/ 	.short	(.L_27 - .L_26)
.L_26:
        /*008c*/ 	.word	0x00000000
        /*0090*/ 	.short	0x0001
        /*0092*/ 	.short	0x0008
        /*0094*/ 	.byte	0x00, 0xf4, 0x21, 0x00


	//----- nvinfo : EIATTR_KPARAM_INFO
	.align		4
.L_27:
        /*0098*/ 	.byte	0x04, 0x17
        /*009a*/ 	.short	(.L_29 - .L_28)
.L_28:
        /*009c*/ 	.word	0x00000000
        /*00a0*/ 	.short	0x0000
        /*00a2*/ 	.short	0x0000
        /*00a4*/ 	.byte	0x00, 0xf4, 0x21, 0x00


	//----- nvinfo : EIATTR_SPARSE_MMA_MASK
	.align		4
.L_29:
        /*00a8*/ 	.byte	0x03, 0x50
        /*00aa*/ 	.short	0x0000


	//----- nvinfo : EIATTR_MAXREG_COUNT
	.align		4
        /*00ac*/ 	.byte	0x03, 0x1b
        /*00ae*/ 	.short	0x00ff


	//----- nvinfo : EIATTR_EXIT_INSTR_OFFSETS
	.align		4
        /*00b0*/ 	.byte	0x04, 0x1c
        /*00b2*/ 	.short	(.L_31 - .L_30)


	//   ....[0]....
.L_30:
        /*00b4*/ 	.word	0x00000500


	//   ....[1]....
        /*00b8*/ 	.word	0x00000520


	//----- nvinfo : EIATTR_REQNTID
	.align		4
.L_31:
        /*00bc*/ 	.byte	0x04, 0x10
        /*00be*/ 	.short	(.L_33 - .L_32)
.L_32:
        /*00c0*/ 	.word	0x00000080
        /*00c4*/ 	.word	0x00000001
        /*00c8*/ 	.word	0x00000001


	//----- nvinfo : EIATTR_CBANK_PARAM_SIZE
	.align		4
.L_33:
        /*00cc*/ 	.byte	0x03, 0x19
        /*00ce*/ 	.short	0x004c


	//----- nvinfo : EIATTR_PARAM_CBANK
	.align		4
        /*00d0*/ 	.byte	0x04, 0x0a
        /*00d2*/ 	.short	(.L_35 - .L_34)
	.align		4
.L_34:
        /*00d4*/ 	.word	index@(.nv.constant0.triton_poi_fused_cat_19)
        /*00d8*/ 	.short	0x0210
        /*00da*/ 	.short	0x004c


	//----- nvinfo : EIATTR_SW_WAR
	.align		4
.L_35:
        /*00dc*/ 	.byte	0x04, 0x36
        /*00de*/ 	.short	(.L_37 - .L_36)
.L_36:
        /*00e0*/ 	.word	0x00000008
.L_37:


//--------------------- .nv.callgraph             --------------------------
	.section	.nv.callgraph,"",@"SHT_CUDA_CALLGRAPH"
	.align	4
	.sectionentsize	8
	.align		4
        /*0000*/ 	.word	0x00000000
	.align		4
        /*0004*/ 	.word	0xffffffff
	.align		4
        /*0008*/ 	.word	0x00000000
	.align		4
        /*000c*/ 	.word	0xfffffffe
	.align		4
        /*0010*/ 	.word	0x00000000
	.align		4
        /*0014*/ 	.word	0xfffffffd
	.align		4
        /*0018*/ 	.word	0x00000000
	.align		4
        /*001c*/ 	.word	0xfffffffc


//--------------------- .text.triton_poi_fused_cat_19 --------------------------
	.section	.text.triton_poi_fused_cat_19,"ax",@progbits
	.align	128
        .global         triton_poi_fused_cat_19
        .type           triton_poi_fused_cat_19,@function
        .size           triton_poi_fused_cat_19,(.L_x_1 - triton_poi_fused_cat_19)
        .other          triton_poi_fused_cat_19,@"STO_CUDA_ENTRY STV_DEFAULT"
triton_poi_fused_cat_19:
.text.triton_poi_fused_cat_19:
[----:B------:R-:W0:Y:S01]  /*0000*/  LDC R1, c[0x0][0x28] ;  /* 0x00000a00ff017b82 */ /* 0x000e220000000800 */
[----:B------:R-:W1:Y:S07]  /*0010*/  S2R R0, SR_TID.X ;  /* 0x0000000000007919 */ /* 0x000e6e0000002100 */
[----:B------:R-:W2:Y:S01]  /*0020*/  LDC.64 R6, c[0x0][0x228] ;  /* 0x00008a00ff067b82 */ /* 0x000ea20000000a00 */
[----:B------:R-:W-:Y:S01]  /*0030*/  ULDC.64 UR4, c[0x0][0x208] ;  /* 0x0000820000047ab9 */ /* 0x000fe20000000a00 */
[----:B------:R-:W-:Y:S01]  /*0040*/  ULDC.64 UR6, c[0x0][0x248] ;  /* 0x0000920000067ab9 */ /* 0x000fe20000000a00 */
[----:B------:R-:W3:Y:S01]  /*0050*/  S2R R9, SR_CTAID.X ;  /* 0x0000000000097919 */ /* 0x000ee20000002500 */
[----:B-1----:R-:W-:Y:S01]  /*0060*/  IMAD.SHL.U32 R0, R0, 0x2, RZ ;  /* 0x0000000200007824 */ /* 0x002fe200078e00ff */
[----:B---3--:R-:W-:-:S04]  /*0070*/  SHF.R.U32.HI R13, RZ, 0x17, R9 ;  /* 0x00000017ff0d7819 */ /* 0x008fc80000011609 */
[----:B------:R-:W-:Y:S02]  /*0080*/  LOP3.LUT R0, R0, 0xfe, RZ, 0xc0, !PT ;  /* 0x000000fe00007812 */ /* 0x000fe400078ec0ff */
[----:B------:R-:W-:-:S03]  /*0090*/  SGXT.U32 R13, R13, 0x1 ;  /* 0x000000010d0d781a */ /* 0x000fc60000000000 */
[----:B------:R-:W-:Y:S02]  /*00a0*/  IMAD R0, R9, 0x100, R0 ;  /* 0x0000010009007824 */ /* 0x000fe400078e0200 */
[----:B------:R-:W1:Y:S03]  /*00b0*/  LDC.64 R8, c[0x0][0x240] ;  /* 0x00009000ff087b82 */ /* 0x000e660000000a00 */
[--C-:B------:R-:W-:Y:S02]  /*00c0*/  SHF.R.S32.HI R5, RZ, 0x1f, R0.reuse ;  /* 0x0000001fff057819 */ /* 0x100fe40000011400 */
[----:B------:R-:W-:Y:S02]  /*00d0*/  SHF.R.S32.HI R14, RZ, 0x1, R0 ;  /* 0x00000001ff0e7819 */ /* 0x000fe40000011400 */
[CC--:B------:R-:W-:Y:S02]  /*00e0*/  LEA.HI R10, R5.reuse, R0.reuse, RZ, 0x2 ;  /* 0x00000000050a7211 */ /* 0x0c0fe400078f10ff */
[----:B------:R-:W-:Y:S01]  /*00f0*/  LEA.HI R11, R5, R0, RZ, 0x8 ;  /* 0x00000000050b7211 */ /* 0x000fe200078f40ff */
[----:B------:R-:W-:Y:S01]  /*0100*/  IMAD.IADD R4, R14, 0x1, R13 ;  /* 0x000000010e047824 */ /* 0x000fe200078e020d */
[----:B------:R-:W-:-:S02]  /*0110*/  SHF.R.S32.HI R12, RZ, 0x2, R10 ;  /* 0x00000002ff0c7819 */ /* 0x000fc4000001140a */
[----:B------:R-:W-:Y:S02]  /*0120*/  SHF.R.S32.HI R3, RZ, 0x1f, R10 ;  /* 0x0000001fff037819 */ /* 0x000fe4000001140a */
[----:B------:R-:W-:Y:S02]  /*0130*/  LOP3.LUT R15, R4, 0xfffffffe, RZ, 0xc0, !PT ;  /* 0xfffffffe040f7812 */ /* 0x000fe400078ec0ff */
[----:B------:R-:W-:Y:S02]  /*0140*/  LEA.HI R3, R3, R12, RZ, 0x6 ;  /* 0x0000000c03037211 */ /* 0x000fe400078f30ff */
[----:B------:R-:W-:Y:S01]  /*0150*/  SHF.R.S32.HI R13, RZ, 0x8, R11 ;  /* 0x00000008ff0d7819 */ /* 0x000fe2000001140b */
[----:B------:R-:W-:Y:S01]  /*0160*/  IMAD.IADD R17, R14, 0x1, -R15 ;  /* 0x000000010e117824 */ /* 0x000fe200078e0a0f */
[----:B------:R-:W-:Y:S02]  /*0170*/  LOP3.LUT R3, R3, 0xffffffc0, RZ, 0xc0, !PT ;  /* 0xffffffc003037812 */ /* 0x000fe400078ec0ff */
[----:B------:R-:W-:Y:S01]  /*0180*/  LOP3.LUT R11, R11, 0xffffff00, RZ, 0xc0, !PT ;  /* 0xffffff000b0b7812 */ /* 0x000fe200078ec0ff */
[----:B------:R-:W-:-:S02]  /*0190*/  IMAD.SHL.U32 R18, R13, 0x80, RZ ;  /* 0x000000800d127824 */ /* 0x000fc400078e00ff */
[----:B------:R-:W-:Y:S02]  /*01a0*/  IMAD.IADD R12, R12, 0x1, -R3 ;  /* 0x000000010c0c7824 */ /* 0x000fe400078e0a03 */
[----:B------:R-:W3:Y:S01]  /*01b0*/  LDC.64 R2, c[0x0][0x210] ;  /* 0x00008400ff027b82 */ /* 0x000ee20000000a00 */
[----:B------:R-:W-:Y:S01]  /*01c0*/  IADD3 R11, R18, R0, -R11 ;  /* 0x00000000120b7210 */ /* 0x000fe20007ffe80b */
[----:B------:R-:W-:Y:S01]  /*01d0*/  IMAD R19, R13, 0x20, R12 ;  /* 0x000000200d137824 */ /* 0x000fe200078e020c */
[----:B------:R-:W-:-:S03]  /*01e0*/  ISETP.GE.AND P2, PT, R12, 0x20, PT ;  /* 0x000000200c00780c */ /* 0x000fc60003f46270 */
[----:B--2---:R-:W-:Y:S01]  /*01f0*/  IMAD.WIDE R14, R19, 0x4, R6 ;  /* 0x00000004130e7825 */ /* 0x004fe200078e0206 */
[----:B------:R-:W-:Y:S02]  /*0200*/  ISETP.LT.AND P3, PT, R0, 0x400, !P2 ;  /* 0x000004000000780c */ /* 0x000fe40005761270 */
[----:B------:R-:W-:-:S11]  /*0210*/  CS2R R6, SRZ ;  /* 0x0000000000067805 */ /* 0x000fd6000001ff00 */
[----:B------:R-:W2:Y:S01]  /*0220*/  @P3 LDC.64 R4, c[0x0][0x238] ;  /* 0x00008e00ff043b82 */ /* 0x000ea20000000a00 */
[----:B------:R-:W-:Y:S01]  /*0230*/  LOP3.LUT R13, R10, 0xfffffffc, RZ, 0xc0, !PT ;  /* 0xfffffffc0a0d7812 */ /* 0x000fe200078ec0ff */
[----:B-1----:R-:W-:Y:S01]  /*0240*/  IMAD.WIDE R8, R17, 0x4, R8 ;  /* 0x0000000411087825 */ /* 0x002fe200078e0208 */
[----:B------:R-:W-:Y:S01]  /*0250*/  ISETP.GE.AND P0, PT, R0, 0x400, PT ;  /* 0x000004000000780c */ /* 0x000fe20003f06270 */
[----:B------:R-:W4:Y:S02]  /*0260*/  @P3 LDG.E.EL R6, desc[UR4][R14.64] ;  /* 0x000000040e063981 */ /* 0x000f24000c2e1900 */
[----:B---3--:R-:W-:Y:S01]  /*0270*/  IMAD.WIDE R16, R11, 0x4, R2 ;  /* 0x000000040b107825 */ /* 0x008fe200078e0202 */
[----:B------:R-:W-:Y:S02]  /*0280*/  CS2R R2, SRZ ;  /* 0x0000000000027805 */ /* 0x000fe4000001ff00 */
[----:B------:R-:W-:Y:S01]  /*0290*/  ISETP.GT.AND P1, PT, R12, 0x1f, !P0 ;  /* 0x0000001f0c00780c */ /* 0x000fe20004724270 */
[----:B------:R1:W3:Y:S01]  /*02a0*/  @P3 LDG.E.EL R7, desc[UR4][R14.64] ;  /* 0x000000040e073981 */ /* 0x0002e2000c2e1900 */
[----:B------:R-:W-:Y:S01]  /*02b0*/  IMAD.IADD R13, R0, 0x1, -R13 ;  /* 0x00000001000d7824 */ /* 0x000fe200078e0a0d */
[----:B------:R-:W-:Y:S01]  /*02c0*/  CS2R R10, SRZ ;  /* 0x00000000000a7805 */ /* 0x000fe2000001ff00 */
[----:B------:R-:W-:Y:S01]  /*02d0*/  IMAD.SHL.U32 R12, R12, 0x4, RZ ;  /* 0x000000040c0c7824 */ /* 0x000fe200078e00ff */
[----:B------:R-:W-:-:S04]  /*02e0*/  SHF.R.S32.HI R19, RZ, 0x1f, R18 ;  /* 0x0000001fff137819 */ /* 0x000fc80000011412 */
[----:B------:R-:W-:Y:S01]  /*02f0*/  IADD3 R20, P4, P5, R12, R13, R18 ;  /* 0x0000000d0c147210 */ /* 0x000fe20007d9e012 */
[----:B------:R-:W5:Y:S01]  /*0300*/  @P3 LDG.E.64 R10, desc[UR4][R16.64] ;  /* 0x00000004100a3981 */ /* 0x000f62000c1e1b00 */
[----:B------:R-:W-:Y:S02]  /*0310*/  SHF.R.S32.HI R13, RZ, 0x1f, R13 ;  /* 0x0000001fff0d7819 */ /* 0x000fe4000001140d */
[----:B------:R-:W-:Y:S01]  /*0320*/  SHF.R.S32.HI R12, RZ, 0x1f, R12 ;  /* 0x0000001fff0c7819 */ /* 0x000fe2000001140c */
[----:B--2---:R2:W5:Y:S01]  /*0330*/  @P3 LDG.E.EL.64 R2, desc[UR4][R4.64] ;  /* 0x0000000404023981 */ /* 0x004562000c2e1b00 */
[----:B-1----:R-:W-:Y:S02]  /*0340*/  CS2R R14, SRZ ;  /* 0x00000000000e7805 */ /* 0x002fe4000001ff00 */
[----:B------:R-:W-:Y:S02]  /*0350*/  IADD3.X R13, R12, R13, R19, P4, P5 ;  /* 0x0000000d0c0d7210 */ /* 0x000fe400027ea413 */
[----:B------:R-:W-:-:S02]  /*0360*/  LEA R18, P4, R20, UR6, 0x2 ;  /* 0x0000000614127c11 */ /* 0x000fc4000f8810ff */
[----:B------:R-:W5:Y:S02]  /*0370*/  @P3 LDG.E.EL R14, desc[UR4][R8.64] ;  /* 0x00000004080e3981 */ /* 0x000f64000c2e1900 */
[----:B------:R-:W-:Y:S02]  /*0380*/  LEA.HI.X R19, R20, UR7, R13, 0x2, P4 ;  /* 0x0000000714137c11 */ /* 0x000fe4000a0f140d */
[----:B--2---:R-:W-:Y:S01]  /*0390*/  CS2R R4, SRZ ;  /* 0x0000000000047805 */ /* 0x004fe2000001ff00 */
[----:B------:R1:W2:Y:S01]  /*03a0*/  @P3 LDG.E.EL R15, desc[UR4][R8.64] ;  /* 0x00000004080f3981 */ /* 0x0002a2000c2e1900 */
[----:B------:R-:W1:Y:S04]  /*03b0*/  LDC.64 R12, c[0x0][0x250] ;  /* 0x00009400ff0c7b82 */ /* 0x000e680000000a00 */
[----:B------:R-:W2:Y:S01]  /*03c0*/  @P1 LDG.E.64 R4, desc[UR4][R18.64+-0x200] ;  /* 0xfffe000412041981 */ /* 0x000ea2000c1e1b00 */
[----:B01----:R-:W-:Y:S01]  /*03d0*/  IMAD.WIDE R12, R0, 0x4, R12 ;  /* 0x00000004000c7825 */ /* 0x003fe200078e020c */
[----:B----4-:R-:W-:-:S02]  /*03e0*/  SEL R17, R6, RZ, P3 ;  /* 0x000000ff06117207 */ /* 0x010fc40001800000 */
[----:B---3--:R-:W-:-:S03]  /*03f0*/  SEL R16, R7, RZ, P3 ;  /* 0x000000ff07107207 */ /* 0x008fc60001800000 */
[----:B------:R-:W-:Y:S02]  /*0400*/  FADD R6, R17, -R17 ;  /* 0x8000001111067221 */ /* 0x000fe40000000000 */
[----:B------:R-:W-:Y:S01]  /*0410*/  FADD R9, R16, -R16 ;  /* 0x8000001010097221 */ /* 0x000fe20000000000 */
[----:B-----5:R-:W-:Y:S02]  /*0420*/  SEL R7, R10, RZ, P3 ;  /* 0x000000ff0a077207 */ /* 0x020fe40001800000 */
[----:B------:R-:W-:Y:S02]  /*0430*/  SEL R2, R2, RZ, P3 ;  /* 0x000000ff02027207 */ /* 0x000fe40001800000 */
[----:B------:R-:W-:-:S03]  /*0440*/  SEL R3, R3, RZ, P3 ;  /* 0x000000ff03037207 */ /* 0x000fc60001800000 */
[----:B------:R-:W-:Y:S01]  /*0450*/  FFMA R2, R6, R2, R17 ;  /* 0x0000000206027223 */ /* 0x000fe20000000011 */
[----:B------:R-:W-:Y:S01]  /*0460*/  SEL R6, R11, RZ, P3 ;  /* 0x000000ff0b067207 */ /* 0x000fe20001800000 */
[----:B------:R-:W-:Y:S01]  /*0470*/  FFMA R3, R9, R3, R16 ;  /* 0x0000000309037223 */ /* 0x000fe20000000010 */
[----:B------:R-:W-:Y:S01]  /*0480*/  SEL R14, R14, RZ, P3 ;  /* 0x000000ff0e0e7207 */ /* 0x000fe20001800000 */
[----:B------:R-:W-:Y:S01]  /*0490*/  FADD R2, -R7, R2 ;  /* 0x0000000207027221 */ /* 0x000fe20000000100 */
[----:B--2---:R-:W-:Y:S01]  /*04a0*/  SEL R15, R15, RZ, P3 ;  /* 0x000000ff0f0f7207 */ /* 0x004fe20001800000 */
[----:B------:R-:W-:Y:S02]  /*04b0*/  FADD R3, -R6, R3 ;  /* 0x0000000306037221 */ /* 0x000fe40000000100 */
[----:B------:R-:W-:Y:S02]  /*04c0*/  FFMA R14, R2, R14, R7 ;  /* 0x0000000e020e7223 */ /* 0x000fe40000000007 */
[----:B------:R-:W-:Y:S01]  /*04d0*/  FFMA R15, R3, R15, R6 ;  /* 0x0000000f030f7223 */ /* 0x000fe20000000006 */
[----:B------:R-:W-:-:S02]  /*04e0*/  @P2 SEL R14, R4, RZ, P1 ;  /* 0x000000ff040e2207 */ /* 0x000fc40000800000 */
[----:B------:R-:W-:Y:S01]  /*04f0*/  @P2 SEL R15, R5, RZ, P1 ;  /* 0x000000ff050f2207 */ /* 0x000fe20000800000 */
[----:B------:R-:W-:Y:S06]  /*0500*/  @P0 EXIT ;  /* 0x000000000000094d */ /* 0x000fec0003800000 */
[----:B------:R-:W-:Y:S01]  /*0510*/  STG.E.64 desc[UR4][R12.64], R14 ;  /* 0x0000000e0c007986 */ /* 0x000fe2000c101b04 */
[----:B------:R-:W-:Y:S05]  /*0520*/  EXIT ;  /* 0x000000000000794d */ /* 0x000fea0003800000 */
.L_x_0:
[----:B------:R-:W-:-:S00]  /*0530*/  BRA `(.L_x_0) ;  /* 0xfffffffc00fc7947 */ /* 0x000fc0000383ffff */
[----:B------:R-:W-:-:S00]  /*0540*/  NOP ;  /* 0x0000000000007918 */ /* 0x000fc00000000000 */
        /* <DEDUP_REMOVED lines=11> */
.L_x_1:


//--------------------- .nv.constant0.triton_poi_fused_cat_19 --------------------------
	.section	.nv.constant0.triton_poi_fused_cat_19,"a",@progbits
	.sectionflags	@""
	.align	4
.nv.constant0.triton_poi_fused_cat_19:
	.zero		604
